.version 3.1
.target sm_20

.global .f32 g;

.entry main
{
    .reg .f32 a, b;

    ld.global.v2.f32 {a,b}, [g];
    div.approx.f32  a, a, b;
    st.global.f32 [g], a;
    bar.sync 0;

    div.approx.ftz.f32  a, a, b;
    st.global.f32 [g], a;
    bar.sync 0;

    div.full.ftz.f32    a, a, b;
    st.global.f32 [g], a;
    bar.sync 0;

    div.full.f32    a, a, b;
    st.global.f32 [g], a;
    exit;
}


// ===== COMPILED SASS (sm_100) =====

	.target	sm_100

	.elftype	@"ET_EXEC"


//--------------------- .note.nv.tkinfo           --------------------------
	.section	.note.nv.tkinfo,"",@"SHT_NOTE"
	.sectionflags	@"SHF_NOTE_NV_TKINFO"
	.tkinfo
        /*0018*/ 	.word	0x00000002
        /*0030*/ 	.string	""
        /*0030*/ 	.string	"ptxas"
        /*0030*/ 	.string	"Cuda compilation tools, release 13.0, V13.0.88"
        /*0030*/ 	.string	"Build cuda_13.0.r13.0/compiler.36424714_0"
        /*0030*/ 	.string	"-arch sm_100 "



//--------------------- .note.nv.cuinfo           --------------------------
	.section	.note.nv.cuinfo,"",@"SHT_NOTE"
	.sectionflags	@"SHF_NOTE_NV_CUINFO"
        /*0018*/ 	.short	0x0002
        /*001a*/ 	.short	0x0014
        /*001c*/ 	.short	0x0082
	.zero		2


//--------------------- .nv.info                  --------------------------
	.section	.nv.info,"",@"SHT_CUDA_INFO"
	.align	4


	//----- nvinfo : EIATTR_REGCOUNT
	.align		4
        /*0000*/ 	.byte	0x04, 0x2f
        /*0002*/ 	.short	(.L_2 - .L_1)
	.align		4
.L_1:
        /*0004*/ 	.word	index@(main)
        /*0008*/ 	.word	0x0000000e


	//----- nvinfo : EIATTR_FRAME_SIZE
	.align		4
.L_2:
        /*000c*/ 	.byte	0x04, 0x11
        /*000e*/ 	.short	(.L_4 - .L_3)
	.align		4
.L_3:
        /*0010*/ 	.word	index@(main)
        /*0014*/ 	.word	0x00000000


	//----- nvinfo : EIATTR_MIN_STACK_SIZE
	.align		4
.L_4:
        /*0018*/ 	.byte	0x04, 0x12
        /*001a*/ 	.short	(.L_6 - .L_5)
	.align		4
.L_5:
        /*001c*/ 	.word	index@(main)
        /*0020*/ 	.word	0x00000000
.L_6:


//--------------------- .nv.compat                --------------------------
	.section	.nv.compat,"",@"SHT_CUDA_COMPAT_INFO"
	.align	4
        /*0000*/ 	.byte	0x02, 0x09, 0x00, 0x00, 0x02, 0x02, 0x01, 0x00, 0x02, 0x05, 0x05, 0x00, 0x03, 0x07, 0x01, 0x01
        /*0010*/ 	.byte	0x02, 0x03, 0x00, 0x00, 0x02, 0x06, 0x01, 0x00, 0x04, 0x0b, 0x08, 0x00, 0x01, 0x00, 0x00, 0x00
        /*0020*/ 	.byte	0x00, 0x00, 0x00, 0x00


//--------------------- .nv.info.main             --------------------------
	.section	.nv.info.main,"",@"SHT_CUDA_INFO"
	.sectionflags	@""
	.align	4


	//----- nvinfo : EIATTR_CUDA_API_VERSION
	.align		4
        /*0000*/ 	.byte	0x04, 0x37
        /*0002*/ 	.short	(.L_8 - .L_7)
.L_7:
        /*0004*/ 	.word	0x00000082


	//----- nvinfo : EIATTR_SPARSE_MMA_MASK
	.align		4
.L_8:
        /*0008*/ 	.byte	0x03, 0x50
        /*000a*/ 	.short	0x0000


	//----- nvinfo : EIATTR_MAXREG_COUNT
	.align		4
        /*000c*/ 	.byte	0x03, 0x1b
        /*000e*/ 	.short	0x00ff


	//----- nvinfo : EIATTR_NUM_BARRIERS
	.align		4
        /*0010*/ 	.byte	0x02, 0x4c
        /*0012*/ 	.byte	0x01
	.zero		1


	//----- nvinfo : EIATTR_MERCURY_ISA_VERSION
	.align		4
        /*0014*/ 	.byte	0x03, 0x5f
        /*0016*/ 	.short	0x0101


	//----- nvinfo : EIATTR_VRC_CTA_INIT_COUNT
	.align		4
        /*0018*/ 	.byte	0x02, 0x4a
	.zero		1
	.zero		1


	//----- nvinfo : EIATTR_EXIT_INSTR_OFFSETS
	.align		4
        /*001c*/ 	.byte	0x04, 0x1c
        /*001e*/ 	.short	(.L_10 - .L_9)


	//   ....[0]....
.L_9:
        /*0020*/ 	.word	0x00000200


	//----- nvinfo : EIATTR_SW_WAR
	.align		4
.L_10:
        /*0024*/ 	.byte	0x04, 0x36
        /*0026*/ 	.short	(.L_12 - .L_11)
.L_11:
        /*0028*/ 	.word	0x00000008
.L_12:


//--------------------- .nv.callgraph             --------------------------
	.section	.nv.callgraph,"",@"SHT_CUDA_CALLGRAPH"
	.align	4
	.sectionentsize	8
	.align		4
        /*0000*/ 	.word	0x00000000
	.align		4
        /*0004*/ 	.word	0xffffffff
	.align		4
        /*0008*/ 	.word	0x00000000
	.align		4
        /*000c*/ 	.word	0xfffffffe
	.align		4
        /*0010*/ 	.word	0x00000000
	.align		4
        /*0014*/ 	.word	0xfffffffd
	.align		4
        /*0018*/ 	.word	0x00000000
	.align		4
        /*001c*/ 	.word	0xfffffffc


//--------------------- .nv.constant4             --------------------------
	.section	.nv.constant4,"a",@progbits
	.align	8
	.align		8
.nv.constant4:
        /*0000*/ 	.dword	g


//--------------------- .text.main                --------------------------
	.section	.text.main,"ax",@progbits
	.align	128
.text.main:
        .type           main,@function
        .size           main,(.L_x_1 - main)
        .other          main,@"STO_CUDA_ENTRY STV_DEFAULT"
main:
[----:B------:R-:W-:Y:S08]  /*0000*/  LDC R1, c[0x0][0x37c] ;  /* 0x0000df00ff017b82 */ /* 0x000ff00000000800 */
[----:B------:R-:W0:Y:S01]  /*0010*/  LDC.64 R2, c[0x4][RZ] ;  /* 0x01000000ff027b82 */ /* 0x000e220000000a00 */
[----:B------:R-:W0:Y:S02]  /*0020*/  LDCU.64 UR4, c[0x0][0x358] ;  /* 0x00006b00ff0477ac */ /* 0x000e240008000a00 */
[----:B0-----:R-:W2:Y:S02]  /*0030*/  LDG.E.64 R4, desc[UR4][R2.64] ;  /* 0x0000000402047981 */ /* 0x001ea4000c1e1b00 */
[C---:B--2---:R-:W-:Y:S01]  /*0040*/  FMUL R0, R5.reuse, 16777216 ;  /* 0x4b80000005007820 */ /* 0x044fe20000400000 */
[C---:B------:R-:W-:Y:S01]  /*0050*/  FSETP.GEU.AND P2, PT, |R5|.reuse, 1.175494350822287508e-38, PT ;  /* 0x008000000500780b */ /* 0x040fe20003f4e200 */
[----:B------:R0:W-:Y:S01]  /*0060*/  MUFU.RCP R8, R5 ;  /* 0x0000000500087308 */ /* 0x0001e20000001000 */
[C---:B------:R-:W-:Y:S01]  /*0070*/  FMUL.FTZ R6, R5.reuse, 0.25 ;  /* 0x3e80000005067820 */ /* 0x040fe20000410000 */
[----:B------:R-:W-:-:S02]  /*0080*/  FSETP.GT.FTZ.AND P0, PT, |R5|, 8.50705917302346158658e+37, PT ;  /* 0x7e8000000500780b */ /* 0x000fc40003f14200 */
[-C--:B------:R-:W-:Y:S02]  /*0090*/  FSEL R0, R0, R5.reuse, !P2 ;  /* 0x0000000500007208 */ /* 0x080fe40005000000 */
[----:B------:R-:W-:Y:S02]  /*00a0*/  FSEL R6, R6, R5, P0 ;  /* 0x0000000506067208 */ /* 0x000fe40000000000 */
[----:B------:R-:W1:Y:S01]  /*00b0*/  MUFU.RCP R7, R0 ;  /* 0x0000000000077308 */ /* 0x000e620000001000 */
[----:B------:R-:W-:-:S03]  /*00c0*/  FSETP.GT.AND P1, PT, |R5|, 8.50705917302346158658e+37, PT ;  /* 0x7e8000000500780b */ /* 0x000fc60003f24200 */
[----:B------:R-:W-:-:S04]  /*00d0*/  @!P2 FMUL R4, R4, 16777216 ;  /* 0x4b8000000404a820 */ /* 0x000fc80000400000 */
[----:B------:R-:W2:Y:S06]  /*00e0*/  MUFU.RCP R6, R6 ;  /* 0x0000000600067308 */ /* 0x000eac0000001000 */
[----:B0-----:R-:W-:Y:S01]  /*00f0*/  @P1 FMUL R5, R5, 0.25 ;  /* 0x3e80000005051820 */ /* 0x001fe20000400000 */
[----:B-1----:R-:W-:-:S03]  /*0100*/  FMUL R7, R7, R4 ;  /* 0x0000000407077220 */ /* 0x002fc60000400000 */
[----:B------:R-:W-:Y:S01]  /*0110*/  @!P2 FMUL R5, R5, 16777216 ;  /* 0x4b8000000505a820 */ /* 0x000fe20000400000 */
[----:B------:R-:W-:Y:S01]  /*0120*/  FMUL.FTZ R9, R7, R8 ;  /* 0x0000000807097220 */ /* 0x000fe20000410000 */
[----:B------:R-:W-:Y:S02]  /*0130*/  STG.E desc[UR4][R2.64], R7 ;  /* 0x0000000702007986 */ /* 0x000fe4000c101904 */
[----:B------:R-:W0:Y:S01]  /*0140*/  MUFU.RCP R0, R5 ;  /* 0x0000000500007308 */ /* 0x000e220000001000 */
[----:B------:R-:W-:Y:S06]  /*0150*/  BAR.SYNC.DEFER_BLOCKING 0x0 ;  /* 0x0000000000007b1d */ /* 0x000fec0000010000 */
[----:B------:R1:W-:Y:S02]  /*0160*/  STG.E desc[UR4][R2.64], R9 ;  /* 0x0000000902007986 */ /* 0x0003e4000c101904 */
[----:B-1----:R-:W-:-:S04]  /*0170*/  @P0 FMUL.FTZ R9, R9, 0.25 ;  /* 0x3e80000009090820 */ /* 0x002fc80000410000 */
[----:B--2---:R-:W-:Y:S01]  /*0180*/  FMUL.FTZ R11, R6, R9 ;  /* 0x00000009060b7220 */ /* 0x004fe20000410000 */
[----:B------:R-:W-:Y:S06]  /*0190*/  BAR.SYNC.DEFER_BLOCKING 0x0 ;  /* 0x0000000000007b1d */ /* 0x000fec0000010000 */
[----:B------:R1:W-:Y:S02]  /*01a0*/  STG.E desc[UR4][R2.64], R11 ;  /* 0x0000000b02007986 */ /* 0x0003e4000c101904 */
[----:B-1----:R-:W-:-:S04]  /*01b0*/  @P1 FMUL R11, R11, 0.25 ;  /* 0x3e8000000b0b1820 */ /* 0x002fc80000400000 */
[----:B------:R-:W-:-:S04]  /*01c0*/  @!P2 FMUL R11, R11, 16777216 ;  /* 0x4b8000000b0ba820 */ /* 0x000fc80000400000 */
[----:B0-----:R-:W-:Y:S01]  /*01d0*/  FMUL R7, R0, R11 ;  /* 0x0000000b00077220 */ /* 0x001fe20000400000 */
[----:B------:R-:W-:Y:S06]  /*01e0*/  BAR.SYNC.DEFER_BLOCKING 0x0 ;  /* 0x0000000000007b1d */ /* 0x000fec0000010000 */
[----:B------:R-:W-:Y:S01]  /*01f0*/  STG.E desc[UR4][R2.64], R7 ;  /* 0x0000000702007986 */ /* 0x000fe2000c101904 */
[----:B------:R-:W-:Y:S05]  /*0200*/  EXIT ;  /* 0x000000000000794d */ /* 0x000fea0003800000 */
.L_x_0:
[----:B------:R-:W-:-:S00]  /*0210*/  BRA `(.L_x_0) ;  /* 0xfffffffc00fc7947 */ /* 0x000fc0000383ffff */
[----:B------:R-:W-:-:S00]  /*0220*/  NOP ;  /* 0x0000000000007918 */ /* 0x000fc00000000000 */
        /* <DEDUP_REMOVED lines=13> */
.L_x_1:


//--------------------- .nv.shared.reserved.0     --------------------------
	.section	.nv.shared.reserved.0,"aw",@nobits
	.weak		__nv_reservedSMEM_offset_0_alias
	.size		__nv_reservedSMEM_offset_0_alias, 0, 64
	.other		__nv_reservedSMEM_offset_0_alias,@"STO_CUDA_RESERVED_SHARED STV_DEFAULT"
__nv_reservedSMEM_offset_0_alias:
	.zero		0
	.zero		64


//--------------------- .nv.global                --------------------------
	.section	.nv.global,"aw",@nobits
	.align	4
.nv.global:
	.type		g,@object
	.size		g,(.L_0 - g)
g:
	.zero		4
.L_0:


//--------------------- .nv.constant0.main        --------------------------
	.section	.nv.constant0.main,"a",@progbits
	.sectionflags	@""
	.align	4
.nv.constant0.main:
	.zero		896


//--------------------- SYMBOLS --------------------------

	.type		.nv.reservedSmem.offset0,@object
	.size		.nv.reservedSmem.offset0,0x4
